//
// Generated by NVIDIA NVVM Compiler
//
// Compiler Build ID: CL-36424714
// Cuda compilation tools, release 13.0, V13.0.88
// Based on NVVM 20.0.0
//

.version 9.0
.target sm_100
.address_size 64

	// .globl	_Z13block_to_partPiiiS_S_

.visible .entry _Z13block_to_partPiiiS_S_(
	.param .u64 .ptr .align 1 _Z13block_to_partPiiiS_S__param_0,
	.param .u32 _Z13block_to_partPiiiS_S__param_1,
	.param .u32 _Z13block_to_partPiiiS_S__param_2,
	.param .u64 .ptr .align 1 _Z13block_to_partPiiiS_S__param_3,
	.param .u64 .ptr .align 1 _Z13block_to_partPiiiS_S__param_4
)
{
	.reg .pred 	%p<7>;
	.reg .b32 	%r<24>;
	.reg .b64 	%rd<12>;

	ld.param.u64 	%rd4, [_Z13block_to_partPiiiS_S__param_0];
	ld.param.u32 	%r13, [_Z13block_to_partPiiiS_S__param_1];
	ld.param.u32 	%r14, [_Z13block_to_partPiiiS_S__param_2];
	ld.param.u64 	%rd5, [_Z13block_to_partPiiiS_S__param_3];
	ld.param.u64 	%rd6, [_Z13block_to_partPiiiS_S__param_4];
	mov.u32 	%r15, %tid.x;
	setp.ne.s32 	%p1, %r15, 0;
	mov.u32 	%r20, %ctaid.x;
	setp.ge.s32 	%p2, %r20, %r14;
	or.pred  	%p3, %p1, %p2;
	@%p3 bra 	$L__BB0_6;
	mov.u32 	%r2, %ntid.x;
	mov.u32 	%r3, %nctaid.x;
	cvta.to.global.u64 	%rd1, %rd5;
	cvta.to.global.u64 	%rd2, %rd4;
	cvta.to.global.u64 	%rd3, %rd6;
$L__BB0_2:
	mul.lo.s32 	%r21, %r20, %r2;
	add.s32 	%r17, %r21, %r2;
	min.u32 	%r6, %r17, %r13;
	setp.ge.s32 	%p4, %r21, %r6;
	mov.b32 	%r23, 0;
	@%p4 bra 	$L__BB0_5;
	mov.b32 	%r23, 0;
$L__BB0_4:
	mul.wide.s32 	%rd7, %r21, 4;
	add.s64 	%rd8, %rd3, %rd7;
	add.s64 	%rd9, %rd2, %rd7;
	ld.global.u32 	%r19, [%rd9];
	add.s32 	%r23, %r19, %r23;
	st.global.u32 	[%rd8], %r23;
	add.s32 	%r21, %r21, 1;
	setp.lt.s32 	%p5, %r21, %r6;
	@%p5 bra 	$L__BB0_4;
$L__BB0_5:
	mul.wide.s32 	%rd10, %r20, 4;
	add.s64 	%rd11, %rd1, %rd10;
	st.global.u32 	[%rd11], %r23;
	add.s32 	%r20, %r20, %r3;
	setp.lt.s32 	%p6, %r20, %r14;
	@%p6 bra 	$L__BB0_2;
$L__BB0_6:
	ret;

}
	// .globl	_Z14part_to_kernelPii
.visible .entry _Z14part_to_kernelPii(
	.param .u64 .ptr .align 1 _Z14part_to_kernelPii_param_0,
	.param .u32 _Z14part_to_kernelPii_param_1
)
{
	.reg .pred 	%p<10>;
	.reg .b32 	%r<92>;
	.reg .b64 	%rd<16>;

	ld.param.u64 	%rd8, [_Z14part_to_kernelPii_param_0];
	ld.param.u32 	%r25, [_Z14part_to_kernelPii_param_1];
	cvta.to.global.u64 	%rd1, %rd8;
	setp.lt.s32 	%p1, %r25, 1;
	@%p1 bra 	$L__BB1_13;
	and.b32  	%r1, %r25, 15;
	setp.lt.u32 	%p2, %r25, 16;
	mov.b32 	%r86, 0;
	mov.u32 	%r85, %r86;
	@%p2 bra 	$L__BB1_4;
	and.b32  	%r86, %r25, 2147483632;
	neg.s32 	%r82, %r86;
	add.s64 	%rd14, %rd1, 32;
	mov.b32 	%r85, 0;
$L__BB1_3:
	.pragma "nounroll";
	ld.global.u32 	%r28, [%rd14+-32];
	add.s32 	%r29, %r28, %r85;
	st.global.u32 	[%rd14+-32], %r29;
	ld.global.u32 	%r30, [%rd14+-28];
	add.s32 	%r31, %r30, %r29;
	st.global.u32 	[%rd14+-28], %r31;
	ld.global.u32 	%r32, [%rd14+-24];
	add.s32 	%r33, %r32, %r31;
	st.global.u32 	[%rd14+-24], %r33;
	ld.global.u32 	%r34, [%rd14+-20];
	add.s32 	%r35, %r34, %r33;
	st.global.u32 	[%rd14+-20], %r35;
	ld.global.u32 	%r36, [%rd14+-16];
	add.s32 	%r37, %r36, %r35;
	st.global.u32 	[%rd14+-16], %r37;
	ld.global.u32 	%r38, [%rd14+-12];
	add.s32 	%r39, %r38, %r37;
	st.global.u32 	[%rd14+-12], %r39;
	ld.global.u32 	%r40, [%rd14+-8];
	add.s32 	%r41, %r40, %r39;
	st.global.u32 	[%rd14+-8], %r41;
	ld.global.u32 	%r42, [%rd14+-4];
	add.s32 	%r43, %r42, %r41;
	st.global.u32 	[%rd14+-4], %r43;
	ld.global.u32 	%r44, [%rd14];
	add.s32 	%r45, %r44, %r43;
	st.global.u32 	[%rd14], %r45;
	ld.global.u32 	%r46, [%rd14+4];
	add.s32 	%r47, %r46, %r45;
	st.global.u32 	[%rd14+4], %r47;
	ld.global.u32 	%r48, [%rd14+8];
	add.s32 	%r49, %r48, %r47;
	st.global.u32 	[%rd14+8], %r49;
	ld.global.u32 	%r50, [%rd14+12];
	add.s32 	%r51, %r50, %r49;
	st.global.u32 	[%rd14+12], %r51;
	ld.global.u32 	%r52, [%rd14+16];
	add.s32 	%r53, %r52, %r51;
	st.global.u32 	[%rd14+16], %r53;
	ld.global.u32 	%r54, [%rd14+20];
	add.s32 	%r55, %r54, %r53;
	st.global.u32 	[%rd14+20], %r55;
	ld.global.u32 	%r56, [%rd14+24];
	add.s32 	%r57, %r56, %r55;
	st.global.u32 	[%rd14+24], %r57;
	ld.global.u32 	%r58, [%rd14+28];
	add.s32 	%r85, %r58, %r57;
	st.global.u32 	[%rd14+28], %r85;
	add.s32 	%r82, %r82, 16;
	add.s64 	%rd14, %rd14, 64;
	setp.ne.s32 	%p3, %r82, 0;
	@%p3 bra 	$L__BB1_3;
$L__BB1_4:
	setp.eq.s32 	%p4, %r1, 0;
	@%p4 bra 	$L__BB1_13;
	and.b32  	%r10, %r25, 7;
	setp.lt.u32 	%p5, %r1, 8;
	@%p5 bra 	$L__BB1_7;
	mul.wide.u32 	%rd9, %r86, 4;
	add.s64 	%rd10, %rd1, %rd9;
	ld.global.u32 	%r59, [%rd10];
	add.s32 	%r60, %r59, %r85;
	st.global.u32 	[%rd10], %r60;
	ld.global.u32 	%r61, [%rd10+4];
	add.s32 	%r62, %r61, %r60;
	st.global.u32 	[%rd10+4], %r62;
	ld.global.u32 	%r63, [%rd10+8];
	add.s32 	%r64, %r63, %r62;
	st.global.u32 	[%rd10+8], %r64;
	ld.global.u32 	%r65, [%rd10+12];
	add.s32 	%r66, %r65, %r64;
	st.global.u32 	[%rd10+12], %r66;
	ld.global.u32 	%r67, [%rd10+16];
	add.s32 	%r68, %r67, %r66;
	st.global.u32 	[%rd10+16], %r68;
	ld.global.u32 	%r69, [%rd10+20];
	add.s32 	%r70, %r69, %r68;
	st.global.u32 	[%rd10+20], %r70;
	ld.global.u32 	%r71, [%rd10+24];
	add.s32 	%r72, %r71, %r70;
	st.global.u32 	[%rd10+24], %r72;
	ld.global.u32 	%r73, [%rd10+28];
	add.s32 	%r85, %r73, %r72;
	st.global.u32 	[%rd10+28], %r85;
	add.s32 	%r86, %r86, 8;
$L__BB1_7:
	setp.eq.s32 	%p6, %r10, 0;
	@%p6 bra 	$L__BB1_13;
	and.b32  	%r15, %r25, 3;
	setp.lt.u32 	%p7, %r10, 4;
	@%p7 bra 	$L__BB1_10;
	mul.wide.u32 	%rd11, %r86, 4;
	add.s64 	%rd12, %rd1, %rd11;
	ld.global.u32 	%r74, [%rd12];
	add.s32 	%r75, %r74, %r85;
	st.global.u32 	[%rd12], %r75;
	ld.global.u32 	%r76, [%rd12+4];
	add.s32 	%r77, %r76, %r75;
	st.global.u32 	[%rd12+4], %r77;
	ld.global.u32 	%r78, [%rd12+8];
	add.s32 	%r79, %r78, %r77;
	st.global.u32 	[%rd12+8], %r79;
	ld.global.u32 	%r80, [%rd12+12];
	add.s32 	%r85, %r80, %r79;
	st.global.u32 	[%rd12+12], %r85;
	add.s32 	%r86, %r86, 4;
$L__BB1_10:
	setp.eq.s32 	%p8, %r15, 0;
	@%p8 bra 	$L__BB1_13;
	mul.wide.u32 	%rd13, %r86, 4;
	add.s64 	%rd15, %rd1, %rd13;
	neg.s32 	%r90, %r15;
$L__BB1_12:
	.pragma "nounroll";
	ld.global.u32 	%r81, [%rd15];
	add.s32 	%r85, %r81, %r85;
	st.global.u32 	[%rd15], %r85;
	add.s64 	%rd15, %rd15, 4;
	add.s32 	%r90, %r90, 1;
	setp.ne.s32 	%p9, %r90, 0;
	@%p9 bra 	$L__BB1_12;
$L__BB1_13:
	ret;

}
	// .globl	_Z14part_to_originPiS_ii
.visible .entry _Z14part_to_originPiS_ii(
	.param .u64 .ptr .align 1 _Z14part_to_originPiS_ii_param_0,
	.param .u64 .ptr .align 1 _Z14part_to_originPiS_ii_param_1,
	.param .u32 _Z14part_to_originPiS_ii_param_2,
	.param .u32 _Z14part_to_originPiS_ii_param_3
)
{
	.reg .pred 	%p<5>;
	.reg .b32 	%r<14>;
	.reg .b64 	%rd<9>;

	ld.param.u64 	%rd3, [_Z14part_to_originPiS_ii_param_0];
	ld.param.u64 	%rd4, [_Z14part_to_originPiS_ii_param_1];
	ld.param.u32 	%r8, [_Z14part_to_originPiS_ii_param_2];
	ld.param.u32 	%r9, [_Z14part_to_originPiS_ii_param_3];
	mov.u32 	%r13, %ctaid.x;
	setp.ge.s32 	%p1, %r13, %r9;
	@%p1 bra 	$L__BB2_6;
	mov.u32 	%r2, %ntid.x;
	mov.u32 	%r3, %tid.x;
	mov.u32 	%r4, %nctaid.x;
	cvta.to.global.u64 	%rd1, %rd3;
	cvta.to.global.u64 	%rd2, %rd4;
$L__BB2_2:
	setp.eq.s32 	%p2, %r13, 0;
	@%p2 bra 	$L__BB2_5;
	mad.lo.s32 	%r6, %r13, %r2, %r3;
	setp.ge.s32 	%p3, %r6, %r8;
	@%p3 bra 	$L__BB2_5;
	mul.wide.s32 	%rd5, %r13, 4;
	add.s64 	%rd6, %rd1, %rd5;
	ld.global.u32 	%r10, [%rd6+-4];
	mul.wide.s32 	%rd7, %r6, 4;
	add.s64 	%rd8, %rd2, %rd7;
	ld.global.u32 	%r11, [%rd8];
	add.s32 	%r12, %r11, %r10;
	st.global.u32 	[%rd8], %r12;
$L__BB2_5:
	add.s32 	%r13, %r13, %r4;
	setp.lt.s32 	%p4, %r13, %r9;
	@%p4 bra 	$L__BB2_2;
$L__BB2_6:
	ret;

}
	// .globl	_Z21cudaGenRandomNumArrayPii
.visible .entry _Z21cudaGenRandomNumArrayPii(
	.param .u64 .ptr .align 1 _Z21cudaGenRandomNumArrayPii_param_0,
	.param .u32 _Z21cudaGenRandomNumArrayPii_param_1
)
{
	.reg .pred 	%p<2>;
	.reg .b32 	%r<6>;
	.reg .b64 	%rd<5>;

	ld.param.u64 	%rd1, [_Z21cudaGenRandomNumArrayPii_param_0];
	ld.param.u32 	%r2, [_Z21cudaGenRandomNumArrayPii_param_1];
	mov.u32 	%r3, %ctaid.x;
	mov.u32 	%r4, %ntid.x;
	mov.u32 	%r5, %tid.x;
	mad.lo.s32 	%r1, %r3, %r4, %r5;
	setp.ge.s32 	%p1, %r1, %r2;
	@%p1 bra 	$L__BB3_2;
	cvta.to.global.u64 	%rd2, %rd1;
	mul.wide.s32 	%rd3, %r1, 4;
	add.s64 	%rd4, %rd2, %rd3;
	st.global.u32 	[%rd4], %r1;
$L__BB3_2:
	ret;

}


// ===== COMPILED SASS (sm_100) =====

	.target	sm_100

	.elftype	@"ET_EXEC"


//--------------------- .note.nv.tkinfo           --------------------------
	.section	.note.nv.tkinfo,"",@"SHT_NOTE"
	.sectionflags	@"SHF_NOTE_NV_TKINFO"
	.tkinfo
        /*0018*/ 	.word	0x00000002
        /*0030*/ 	.string	""
        /*0030*/ 	.string	"ptxas"
        /*0030*/ 	.string	"Cuda compilation tools, release 13.0, V13.0.88"
        /*0030*/ 	.string	"Build cuda_13.0.r13.0/compiler.36424714_0"
        /*0030*/ 	.string	"-arch sm_100 -m 64 "



//--------------------- .note.nv.cuinfo           --------------------------
	.section	.note.nv.cuinfo,"",@"SHT_NOTE"
	.sectionflags	@"SHF_NOTE_NV_CUINFO"
        /*0018*/ 	.short	0x0002
        /*001a*/ 	.short	0x0064
        /*001c*/ 	.short	0x0082
	.zero		2


//--------------------- .nv.info                  --------------------------
	.section	.nv.info,"",@"SHT_CUDA_INFO"
	.align	4


	//----- nvinfo : EIATTR_REGCOUNT
	.align		4
        /*0000*/ 	.byte	0x04, 0x2f
        /*0002*/ 	.short	(.L_1 - .L_0)
	.align		4
.L_0:
        /*0004*/ 	.word	index@(_Z13block_to_partPiiiS_S_)
        /*0008*/ 	.word	0x00000020


	//----- nvinfo : EIATTR_FRAME_SIZE
	.align		4
.L_1:
        /*000c*/ 	.byte	0x04, 0x11
        /*000e*/ 	.short	(.L_3 - .L_2)
	.align		4
.L_2:
        /*0010*/ 	.word	index@(_Z13block_to_partPiiiS_S_)
        /*0014*/ 	.word	0x00000000


	//----- nvinfo : EIATTR_REGCOUNT
	.align		4
.L_3:
        /*0018*/ 	.byte	0x04, 0x2f
        /*001a*/ 	.short	(.L_5 - .L_4)
	.align		4
.L_4:
        /*001c*/ 	.word	index@(_Z14part_to_kernelPii)
        /*0020*/ 	.word	0x0000001f


	//----- nvinfo : EIATTR_FRAME_SIZE
	.align		4
.L_5:
        /*0024*/ 	.byte	0x04, 0x11
        /*0026*/ 	.short	(.L_7 - .L_6)
	.align		4
.L_6:
        /*0028*/ 	.word	index@(_Z14part_to_kernelPii)
        /*002c*/ 	.word	0x00000000


	//----- nvinfo : EIATTR_REGCOUNT
	.align		4
.L_7:
        /*0030*/ 	.byte	0x04, 0x2f
        /*0032*/ 	.short	(.L_9 - .L_8)
	.align		4
.L_8:
        /*0034*/ 	.word	index@(_Z14part_to_originPiS_ii)
        /*0038*/ 	.word	0x00000010


	//----- nvinfo : EIATTR_FRAME_SIZE
	.align		4
.L_9:
        /*003c*/ 	.byte	0x04, 0x11
        /*003e*/ 	.short	(.L_11 - .L_10)
	.align		4
.L_10:
        /*0040*/ 	.word	index@(_Z14part_to_originPiS_ii)
        /*0044*/ 	.word	0x00000000


	//----- nvinfo : EIATTR_REGCOUNT
	.align		4
.L_11:
        /*0048*/ 	.byte	0x04, 0x2f
        /*004a*/ 	.short	(.L_13 - .L_12)
	.align		4
.L_12:
        /*004c*/ 	.word	index@(_Z21cudaGenRandomNumArrayPii)
        /*0050*/ 	.word	0x00000008


	//----- nvinfo : EIATTR_FRAME_SIZE
	.align		4
.L_13:
        /*0054*/ 	.byte	0x04, 0x11
        /*0056*/ 	.short	(.L_15 - .L_14)
	.align		4
.L_14:
        /*0058*/ 	.word	index@(_Z21cudaGenRandomNumArrayPii)
        /*005c*/ 	.word	0x00000000


	//----- nvinfo : EIATTR_MIN_STACK_SIZE
	.align		4
.L_15:
        /*0060*/ 	.byte	0x04, 0x12
        /*0062*/ 	.short	(.L_17 - .L_16)
	.align		4
.L_16:
        /*0064*/ 	.word	index@(_Z21cudaGenRandomNumArrayPii)
        /*0068*/ 	.word	0x00000000


	//----- nvinfo : EIATTR_MIN_STACK_SIZE
	.align		4
.L_17:
        /*006c*/ 	.byte	0x04, 0x12
        /*006e*/ 	.short	(.L_19 - .L_18)
	.align		4
.L_18:
        /*0070*/ 	.word	index@(_Z14part_to_originPiS_ii)
        /*0074*/ 	.word	0x00000000


	//----- nvinfo : EIATTR_MIN_STACK_SIZE
	.align		4
.L_19:
        /*0078*/ 	.byte	0x04, 0x12
        /*007a*/ 	.short	(.L_21 - .L_20)
	.align		4
.L_20:
        /*007c*/ 	.word	index@(_Z14part_to_kernelPii)
        /*0080*/ 	.word	0x00000000


	//----- nvinfo : EIATTR_MIN_STACK_SIZE
	.align		4
.L_21:
        /*0084*/ 	.byte	0x04, 0x12
        /*0086*/ 	.short	(.L_23 - .L_22)
	.align		4
.L_22:
        /*0088*/ 	.word	index@(_Z13block_to_partPiiiS_S_)
        /*008c*/ 	.word	0x00000000
.L_23:


//--------------------- .nv.compat                --------------------------
	.section	.nv.compat,"",@"SHT_CUDA_COMPAT_INFO"
	.align	4
        /*0000*/ 	.byte	0x02, 0x09, 0x00, 0x00, 0x02, 0x02, 0x01, 0x00, 0x02, 0x05, 0x05, 0x00, 0x03, 0x07, 0x01, 0x01
        /*0010*/ 	.byte	0x02, 0x03, 0x00, 0x00, 0x02, 0x06, 0x01, 0x00, 0x04, 0x0b, 0x08, 0x00, 0x09, 0x00, 0x00, 0x00
        /*0020*/ 	.byte	0x00, 0x00, 0x00, 0x00


//--------------------- .nv.info._Z21cudaGenRandomNumArrayPii --------------------------
	.section	.nv.info._Z21cudaGenRandomNumArrayPii,"",@"SHT_CUDA_INFO"
	.sectionflags	@""
	.align	4


	//----- nvinfo : EIATTR_CUDA_API_VERSION
	.align		4
        /*0000*/ 	.byte	0x04, 0x37
        /*0002*/ 	.short	(.L_25 - .L_24)
.L_24:
        /*0004*/ 	.word	0x00000082


	//----- nvinfo : EIATTR_KPARAM_INFO
	.align		4
.L_25:
        /*0008*/ 	.byte	0x04, 0x17
        /*000a*/ 	.short	(.L_27 - .L_26)
.L_26:
        /*000c*/ 	.word	0x00000000
        /*0010*/ 	.short	0x0001
        /*0012*/ 	.short	0x0008
        /*0014*/ 	.byte	0x00, 0xf0, 0x11, 0x00


	//----- nvinfo : EIATTR_KPARAM_INFO
	.align		4
.L_27:
        /*0018*/ 	.byte	0x04, 0x17
        /*001a*/ 	.short	(.L_29 - .L_28)
.L_28:
        /*001c*/ 	.word	0x00000000
        /*0020*/ 	.short	0x0000
        /*0022*/ 	.short	0x0000
        /*0024*/ 	.byte	0x00, 0xf5, 0x21, 0x00


	//----- nvinfo : EIATTR_SPARSE_MMA_MASK
	.align		4
.L_29:
        /*0028*/ 	.byte	0x03, 0x50
        /*002a*/ 	.short	0x0000


	//----- nvinfo : EIATTR_MAXREG_COUNT
	.align		4
        /*002c*/ 	.byte	0x03, 0x1b
        /*002e*/ 	.short	0x00ff


	//----- nvinfo : EIATTR_MERCURY_ISA_VERSION
	.align		4
        /*0030*/ 	.byte	0x03, 0x5f
        /*0032*/ 	.short	0x0101


	//----- nvinfo : EIATTR_VRC_CTA_INIT_COUNT
	.align		4
        /*0034*/ 	.byte	0x02, 0x4a
	.zero		1
	.zero		1


	//----- nvinfo : EIATTR_EXIT_INSTR_OFFSETS
	.align		4
        /*0038*/ 	.byte	0x04, 0x1c
        /*003a*/ 	.short	(.L_31 - .L_30)


	//   ....[0]....
.L_30:
        /*003c*/ 	.word	0x00000070


	//   ....[1]....
        /*0040*/ 	.word	0x000000c0


	//----- nvinfo : EIATTR_CBANK_PARAM_SIZE
	.align		4
.L_31:
        /*0044*/ 	.byte	0x03, 0x19
        /*0046*/ 	.short	0x000c


	//----- nvinfo : EIATTR_PARAM_CBANK
	.align		4
        /*0048*/ 	.byte	0x04, 0x0a
        /*004a*/ 	.short	(.L_33 - .L_32)
	.align		4
.L_32:
        /*004c*/ 	.word	index@(.nv.constant0._Z21cudaGenRandomNumArrayPii)
        /*0050*/ 	.short	0x0380
        /*0052*/ 	.short	0x000c


	//----- nvinfo : EIATTR_SW_WAR
	.align		4
.L_33:
        /*0054*/ 	.byte	0x04, 0x36
        /*0056*/ 	.short	(.L_35 - .L_34)
.L_34:
        /*0058*/ 	.word	0x00000008
.L_35:


//--------------------- .nv.info._Z14part_to_originPiS_ii --------------------------
	.section	.nv.info._Z14part_to_originPiS_ii,"",@"SHT_CUDA_INFO"
	.sectionflags	@""
	.align	4


	//----- nvinfo : EIATTR_CUDA_API_VERSION
	.align		4
        /*0000*/ 	.byte	0x04, 0x37
        /*0002*/ 	.short	(.L_37 - .L_36)
.L_36:
        /*0004*/ 	.word	0x00000082


	//----- nvinfo : EIATTR_KPARAM_INFO
	.align		4
.L_37:
        /*0008*/ 	.byte	0x04, 0x17
        /*000a*/ 	.short	(.L_39 - .L_38)
.L_38:
        /*000c*/ 	.word	0x00000000
        /*0010*/ 	.short	0x0003
        /*0012*/ 	.short	0x0014
        /*0014*/ 	.byte	0x00, 0xf0, 0x11, 0x00


	//----- nvinfo : EIATTR_KPARAM_INFO
	.align		4
.L_39:
        /*0018*/ 	.byte	0x04, 0x17
        /*001a*/ 	.short	(.L_41 - .L_40)
.L_40:
        /*001c*/ 	.word	0x00000000
        /*0020*/ 	.short	0x0002
        /*0022*/ 	.short	0x0010
        /*0024*/ 	.byte	0x00, 0xf0, 0x11, 0x00


	//----- nvinfo : EIATTR_KPARAM_INFO
	.align		4
.L_41:
        /*0028*/ 	.byte	0x04, 0x17
        /*002a*/ 	.short	(.L_43 - .L_42)
.L_42:
        /*002c*/ 	.word	0x00000000
        /*0030*/ 	.short	0x0001
        /*0032*/ 	.short	0x0008
        /*0034*/ 	.byte	0x00, 0xf5, 0x21, 0x00


	//----- nvinfo : EIATTR_KPARAM_INFO
	.align		4
.L_43:
        /*0038*/ 	.byte	0x04, 0x17
        /*003a*/ 	.short	(.L_45 - .L_44)
.L_44:
        /*003c*/ 	.word	0x00000000
        /*0040*/ 	.short	0x0000
        /*0042*/ 	.short	0x0000
        /*0044*/ 	.byte	0x00, 0xf5, 0x21, 0x00


	//----- nvinfo : EIATTR_SPARSE_MMA_MASK
	.align		4
.L_45:
        /*0048*/ 	.byte	0x03, 0x50
        /*004a*/ 	.short	0x0000


	//----- nvinfo : EIATTR_MAXREG_COUNT
	.align		4
        /*004c*/ 	.byte	0x03, 0x1b
        /*004e*/ 	.short	0x00ff


	//----- nvinfo : EIATTR_MERCURY_ISA_VERSION
	.align		4
        /*0050*/ 	.byte	0x03, 0x5f
        /*0052*/ 	.short	0x0101


	//----- nvinfo : EIATTR_VRC_CTA_INIT_COUNT
	.align		4
        /*0054*/ 	.byte	0x02, 0x4a
	.zero		1
	.zero		1


	//----- nvinfo : EIATTR_EXIT_INSTR_OFFSETS
	.align		4
        /*0058*/ 	.byte	0x04, 0x1c
        /*005a*/ 	.short	(.L_47 - .L_46)


	//   ....[0]....
.L_46:
        /*005c*/ 	.word	0x00000040


	//   ....[1]....
        /*0060*/ 	.word	0x000001e0


	//----- nvinfo : EIATTR_CRS_STACK_SIZE
	.align		4
.L_47:
        /*0064*/ 	.byte	0x04, 0x1e
        /*0066*/ 	.short	(.L_49 - .L_48)
.L_48:
        /*0068*/ 	.word	0x00000000


	//----- nvinfo : EIATTR_CBANK_PARAM_SIZE
	.align		4
.L_49:
        /*006c*/ 	.byte	0x03, 0x19
        /*006e*/ 	.short	0x0018


	//----- nvinfo : EIATTR_PARAM_CBANK
	.align		4
        /*0070*/ 	.byte	0x04, 0x0a
        /*0072*/ 	.short	(.L_51 - .L_50)
	.align		4
.L_50:
        /*0074*/ 	.word	index@(.nv.constant0._Z14part_to_originPiS_ii)
        /*0078*/ 	.short	0x0380
        /*007a*/ 	.short	0x0018


	//----- nvinfo : EIATTR_SW_WAR
	.align		4
.L_51:
        /*007c*/ 	.byte	0x04, 0x36
        /*007e*/ 	.short	(.L_53 - .L_52)
.L_52:
        /*0080*/ 	.word	0x00000008
.L_53:


//--------------------- .nv.info._Z14part_to_kernelPii --------------------------
	.section	.nv.info._Z14part_to_kernelPii,"",@"SHT_CUDA_INFO"
	.sectionflags	@""
	.align	4


	//----- nvinfo : EIATTR_CUDA_API_VERSION
	.align		4
        /*0000*/ 	.byte	0x04, 0x37
        /*0002*/ 	.short	(.L_55 - .L_54)
.L_54:
        /*0004*/ 	.word	0x00000082


	//----- nvinfo : EIATTR_KPARAM_INFO
	.align		4
.L_55:
        /*0008*/ 	.byte	0x04, 0x17
        /*000a*/ 	.short	(.L_57 - .L_56)
.L_56:
        /*000c*/ 	.word	0x00000000
        /*0010*/ 	.short	0x0001
        /*0012*/ 	.short	0x0008
        /*0014*/ 	.byte	0x00, 0xf0, 0x11, 0x00


	//----- nvinfo : EIATTR_KPARAM_INFO
	.align		4
.L_57:
        /*0018*/ 	.byte	0x04, 0x17
        /*001a*/ 	.short	(.L_59 - .L_58)
.L_58:
        /*001c*/ 	.word	0x00000000
        /*0020*/ 	.short	0x0000
        /*0022*/ 	.short	0x0000
        /*0024*/ 	.byte	0x00, 0xf5, 0x21, 0x00


	//----- nvinfo : EIATTR_SPARSE_MMA_MASK
	.align		4
.L_59:
        /*0028*/ 	.byte	0x03, 0x50
        /*002a*/ 	.short	0x0000


	//----- nvinfo : EIATTR_MAXREG_COUNT
	.align		4
        /*002c*/ 	.byte	0x03, 0x1b
        /*002e*/ 	.short	0x00ff


	//----- nvinfo : EIATTR_MERCURY_ISA_VERSION
	.align		4
        /*0030*/ 	.byte	0x03, 0x5f
        /*0032*/ 	.short	0x0101


	//----- nvinfo : EIATTR_VRC_CTA_INIT_COUNT
	.align		4
        /*0034*/ 	.byte	0x02, 0x4a
	.zero		1
	.zero		1


	//----- nvinfo : EIATTR_EXIT_INSTR_OFFSETS
	.align		4
        /*0038*/ 	.byte	0x04, 0x1c
        /*003a*/ 	.short	(.L_61 - .L_60)


	//   ....[0]....
.L_60:
        /*003c*/ 	.word	0x00000030


	//   ....[1]....
        /*0040*/ 	.word	0x000004a0


	//   ....[2]....
        /*0044*/ 	.word	0x000006a0


	//   ....[3]....
        /*0048*/ 	.word	0x000007e0


	//   ....[4]....
        /*004c*/ 	.word	0x000008e0


	//----- nvinfo : EIATTR_CBANK_PARAM_SIZE
	.align		4
.L_61:
        /*0050*/ 	.byte	0x03, 0x19
        /*0052*/ 	.short	0x000c


	//----- nvinfo : EIATTR_PARAM_CBANK
	.align		4
        /*0054*/ 	.byte	0x04, 0x0a
        /*0056*/ 	.short	(.L_63 - .L_62)
	.align		4
.L_62:
        /*0058*/ 	.word	index@(.nv.constant0._Z14part_to_kernelPii)
        /*005c*/ 	.short	0x0380
        /*005e*/ 	.short	0x000c


	//----- nvinfo : EIATTR_SW_WAR
	.align		4
.L_63:
        /*0060*/ 	.byte	0x04, 0x36
        /*0062*/ 	.short	(.L_65 - .L_64)
.L_64:
        /*0064*/ 	.word	0x00000008
.L_65:


//--------------------- .nv.info._Z13block_to_partPiiiS_S_ --------------------------
	.section	.nv.info._Z13block_to_partPiiiS_S_,"",@"SHT_CUDA_INFO"
	.sectionflags	@""
	.align	4


	//----- nvinfo : EIATTR_CUDA_API_VERSION
	.align		4
        /*0000*/ 	.byte	0x04, 0x37
        /*0002*/ 	.short	(.L_67 - .L_66)
.L_66:
        /*0004*/ 	.word	0x00000082


	//----- nvinfo : EIATTR_KPARAM_INFO
	.align		4
.L_67:
        /*0008*/ 	.byte	0x04, 0x17
        /*000a*/ 	.short	(.L_69 - .L_68)
.L_68:
        /*000c*/ 	.word	0x00000000
        /*0010*/ 	.short	0x0004
        /*0012*/ 	.short	0x0018
        /*0014*/ 	.byte	0x00, 0xf5, 0x21, 0x00


	//----- nvinfo : EIATTR_KPARAM_INFO
	.align		4
.L_69:
        /*0018*/ 	.byte	0x04, 0x17
        /*001a*/ 	.short	(.L_71 - .L_70)
.L_70:
        /*001c*/ 	.word	0x00000000
        /*0020*/ 	.short	0x0003
        /*0022*/ 	.short	0x0010
        /*0024*/ 	.byte	0x00, 0xf5, 0x21, 0x00


	//----- nvinfo : EIATTR_KPARAM_INFO
	.align		4
.L_71:
        /*0028*/ 	.byte	0x04, 0x17
        /*002a*/ 	.short	(.L_73 - .L_72)
.L_72:
        /*002c*/ 	.word	0x00000000
        /*0030*/ 	.short	0x0002
        /*0032*/ 	.short	0x000c
        /*0034*/ 	.byte	0x00, 0xf0, 0x11, 0x00


	//----- nvinfo : EIATTR_KPARAM_INFO
	.align		4
.L_73:
        /*0038*/ 	.byte	0x04, 0x17
        /*003a*/ 	.short	(.L_75 - .L_74)
.L_74:
        /*003c*/ 	.word	0x00000000
        /*0040*/ 	.short	0x0001
        /*0042*/ 	.short	0x0008
        /*0044*/ 	.byte	0x00, 0xf0, 0x11, 0x00


	//----- nvinfo : EIATTR_KPARAM_INFO
	.align		4
.L_75:
        /*0048*/ 	.byte	0x04, 0x17
        /*004a*/ 	.short	(.L_77 - .L_76)
.L_76:
        /*004c*/ 	.word	0x00000000
        /*0050*/ 	.short	0x0000
        /*0052*/ 	.short	0x0000
        /*0054*/ 	.byte	0x00, 0xf5, 0x21, 0x00


	//----- nvinfo : EIATTR_SPARSE_MMA_MASK
	.align		4
.L_77:
        /*0058*/ 	.byte	0x03, 0x50
        /*005a*/ 	.short	0x0000


	//----- nvinfo : EIATTR_MAXREG_COUNT
	.align		4
        /*005c*/ 	.byte	0x03, 0x1b
        /*005e*/ 	.short	0x00ff


	//----- nvinfo : EIATTR_MERCURY_ISA_VERSION
	.align		4
        /*0060*/ 	.byte	0x03, 0x5f
        /*0062*/ 	.short	0x0101


	//----- nvinfo : EIATTR_VRC_CTA_INIT_COUNT
	.align		4
        /*0064*/ 	.byte	0x02, 0x4a
	.zero		1
	.zero		1


	//----- nvinfo : EIATTR_EXIT_INSTR_OFFSETS
	.align		4
        /*0068*/ 	.byte	0x04, 0x1c
        /*006a*/ 	.short	(.L_79 - .L_78)


	//   ....[0]....
.L_78:
        /*006c*/ 	.word	0x00000070


	//   ....[1]....
        /*0070*/ 	.word	0x00000570


	//----- nvinfo : EIATTR_CBANK_PARAM_SIZE
	.align		4
.L_79:
        /*0074*/ 	.byte	0x03, 0x19
        /*0076*/ 	.short	0x0020


	//----- nvinfo : EIATTR_PARAM_CBANK
	.align		4
        /*0078*/ 	.byte	0x04, 0x0a
        /*007a*/ 	.short	(.L_81 - .L_80)
	.align		4
.L_80:
        /*007c*/ 	.word	index@(.nv.constant0._Z13block_to_partPiiiS_S_)
        /*0080*/ 	.short	0x0380
        /*0082*/ 	.short	0x0020


	//----- nvinfo : EIATTR_SW_WAR
	.align		4
.L_81:
        /*0084*/ 	.byte	0x04, 0x36
        /*0086*/ 	.short	(.L_83 - .L_82)
.L_82:
        /*0088*/ 	.word	0x00000008
.L_83:


//--------------------- .nv.callgraph             --------------------------
	.section	.nv.callgraph,"",@"SHT_CUDA_CALLGRAPH"
	.align	4
	.sectionentsize	8
	.align		4
        /*0000*/ 	.word	0x00000000
	.align		4
        /*0004*/ 	.word	0xffffffff
	.align		4
        /*0008*/ 	.word	0x00000000
	.align		4
        /*000c*/ 	.word	0xfffffffe
	.align		4
        /*0010*/ 	.word	0x00000000
	.align		4
        /*0014*/ 	.word	0xfffffffd
	.align		4
        /*0018*/ 	.word	0x00000000
	.align		4
        /*001c*/ 	.word	0xfffffffc


//--------------------- .text._Z21cudaGenRandomNumArrayPii --------------------------
	.section	.text._Z21cudaGenRandomNumArrayPii,"ax",@progbits
	.align	128
        .global         _Z21cudaGenRandomNumArrayPii
        .type           _Z21cudaGenRandomNumArrayPii,@function
        .size           _Z21cudaGenRandomNumArrayPii,(.L_x_17 - _Z21cudaGenRandomNumArrayPii)
        .other          _Z21cudaGenRandomNumArrayPii,@"STO_CUDA_ENTRY STV_DEFAULT"
_Z21cudaGenRandomNumArrayPii:
.text._Z21cudaGenRandomNumArrayPii:
[----:B------:R-:W-:Y:S01]  /*0000*/  LDC R1, c[0x0][0x37c] ;  /* 0x0000df00ff017b82 */ /* 0x000fe20000000800 */
[----:B------:R-:W0:Y:S07]  /*0010*/  S2R R0, SR_TID.X ;  /* 0x0000000000007919 */ /* 0x000e2e0000002100 */
[----:B------:R-:W0:Y:S01]  /*0020*/  S2UR UR4, SR_CTAID.X ;  /* 0x00000000000479c3 */ /* 0x000e220000002500 */
[----:B------:R-:W1:Y:S07]  /*0030*/  LDCU UR5, c[0x0][0x388] ;  /* 0x00007100ff0577ac */ /* 0x000e6e0008000800 */
[----:B------:R-:W0:Y:S02]  /*0040*/  LDC R5, c[0x0][0x360] ;  /* 0x0000d800ff057b82 */ /* 0x000e240000000800 */
[----:B0-----:R-:W-:-:S05]  /*0050*/  IMAD R5, R5, UR4, R0 ;  /* 0x0000000405057c24 */ /* 0x001fca000f8e0200 */
[----:B-1----:R-:W-:-:S13]  /*0060*/  ISETP.GE.AND P0, PT, R5, UR5, PT ;  /* 0x0000000505007c0c */ /* 0x002fda000bf06270 */
[----:B------:R-:W-:Y:S05]  /*0070*/  @P0 EXIT ;  /* 0x000000000000094d */ /* 0x000fea0003800000 */
[----:B------:R-:W0:Y:S01]  /*0080*/  LDC.64 R2, c[0x0][0x380] ;  /* 0x0000e000ff027b82 */ /* 0x000e220000000a00 */
[----:B------:R-:W1:Y:S01]  /*0090*/  LDCU.64 UR4, c[0x0][0x358] ;  /* 0x00006b00ff0477ac */ /* 0x000e620008000a00 */
[----:B0-----:R-:W-:-:S05]  /*00a0*/  IMAD.WIDE R2, R5, 0x4, R2 ;  /* 0x0000000405027825 */ /* 0x001fca00078e0202 */
[----:B-1----:R-:W-:Y:S01]  /*00b0*/  STG.E desc[UR4][R2.64], R5 ;  /* 0x0000000502007986 */ /* 0x002fe2000c101904 */
[----:B------:R-:W-:Y:S05]  /*00c0*/  EXIT ;  /* 0x000000000000794d */ /* 0x000fea0003800000 */
.L_x_0:
[----:B------:R-:W-:-:S00]  /*00d0*/  BRA `(.L_x_0) ;  /* 0xfffffffc00fc7947 */ /* 0x000fc0000383ffff */
[----:B------:R-:W-:-:S00]  /*00e0*/  NOP ;  /* 0x0000000000007918 */ /* 0x000fc00000000000 */
        /* <DEDUP_REMOVED lines=9> */
.L_x_17:


//--------------------- .text._Z14part_to_originPiS_ii --------------------------
	.section	.text._Z14part_to_originPiS_ii,"ax",@progbits
	.align	128
        .global         _Z14part_to_originPiS_ii
        .type           _Z14part_to_originPiS_ii,@function
        .size           _Z14part_to_originPiS_ii,(.L_x_18 - _Z14part_to_originPiS_ii)
        .other          _Z14part_to_originPiS_ii,@"STO_CUDA_ENTRY STV_DEFAULT"
_Z14part_to_originPiS_ii:
.text._Z14part_to_originPiS_ii:
[----:B------:R-:W-:Y:S08]  /*0000*/  LDC R1, c[0x0][0x37c] ;  /* 0x0000df00ff017b82 */ /* 0x000ff00000000800 */
[----:B------:R-:W0:Y:S08]  /*0010*/  S2UR UR4, SR_CTAID.X ;  /* 0x00000000000479c3 */ /* 0x000e300000002500 */
[----:B------:R-:W0:Y:S02]  /*0020*/  LDC R0, c[0x0][0x394] ;  /* 0x0000e500ff007b82 */ /* 0x000e240000000800 */
[----:B0-----:R-:W-:-:S13]  /*0030*/  ISETP.LE.AND P0, PT, R0, UR4, PT ;  /* 0x0000000400007c0c */ /* 0x001fda000bf03270 */
[----:B------:R-:W-:Y:S05]  /*0040*/  @P0 EXIT ;  /* 0x000000000000094d */ /* 0x000fea0003800000 */
[----:B------:R-:W0:Y:S01]  /*0050*/  LDCU UR5, c[0x0][0x360] ;  /* 0x00006c00ff0577ac */ /* 0x000e220008000800 */
[----:B------:R-:W1:Y:S01]  /*0060*/  S2R R0, SR_TID.X ;  /* 0x0000000000007919 */ /* 0x000e620000002100 */
[----:B------:R-:W2:Y:S01]  /*0070*/  LDC.64 R6, c[0x0][0x380] ;  /* 0x0000e000ff067b82 */ /* 0x000ea20000000a00 */
[----:B------:R-:W-:Y:S01]  /*0080*/  IMAD.U32 R11, RZ, RZ, UR4 ;  /* 0x00000004ff0b7e24 */ /* 0x000fe2000f8e00ff */
[----:B------:R-:W3:Y:S01]  /*0090*/  LDCU.64 UR6, c[0x0][0x358] ;  /* 0x00006b00ff0677ac */ /* 0x000ee20008000a00 */
[----:B------:R-:W4:Y:S05]  /*00a0*/  LDCU UR9, c[0x0][0x394] ;  /* 0x00007280ff0977ac */ /* 0x000f2a0008000800 */
[----:B------:R-:W0:Y:S01]  /*00b0*/  LDC.64 R8, c[0x0][0x388] ;  /* 0x0000e200ff087b82 */ /* 0x000e220000000a00 */
[----:B------:R-:W0:Y:S07]  /*00c0*/  LDCU UR8, c[0x0][0x390] ;  /* 0x00007200ff0877ac */ /* 0x000e2e0008000800 */
[----:B------:R-:W0:Y:S02]  /*00d0*/  LDC R10, c[0x0][0x370] ;  /* 0x0000dc00ff0a7b82 */ /* 0x000e240000000800 */
.L_x_3:
[----:B------:R-:W-:-:S13]  /*00e0*/  ISETP.NE.AND P0, PT, R11, RZ, PT ;  /* 0x000000ff0b00720c */ /* 0x000fda0003f05270 */
[----:B------:R-:W-:Y:S05]  /*00f0*/  @!P0 BRA `(.L_x_1) ;  /* 0x00000000002c8947 */ /* 0x000fea0003800000 */
[----:B01----:R-:W-:Y:S01]  /*0100*/  IMAD R5, R11, UR5, R0 ;  /* 0x000000050b057c24 */ /* 0x003fe2000f8e0200 */
[----:B------:R-:W-:Y:S04]  /*0110*/  BSSY.RECONVERGENT B0, `(.L_x_1) ;  /* 0x0000009000007945 */ /* 0x000fe80003800200 */
[----:B------:R-:W-:-:S13]  /*0120*/  ISETP.GE.AND P0, PT, R5, UR8, PT ;  /* 0x0000000805007c0c */ /* 0x000fda000bf06270 */
[----:B------:R-:W-:Y:S05]  /*0130*/  @P0 BRA `(.L_x_2) ;  /* 0x0000000000180947 */ /* 0x000fea0003800000 */
[----:B--2---:R-:W-:-:S04]  /*0140*/  IMAD.WIDE R2, R11, 0x4, R6 ;  /* 0x000000040b027825 */ /* 0x004fc800078e0206 */
[----:B------:R-:W-:Y:S02]  /*0150*/  IMAD.WIDE R4, R5, 0x4, R8 ;  /* 0x0000000405047825 */ /* 0x000fe400078e0208 */
[----:B---3--:R-:W2:Y:S04]  /*0160*/  LDG.E R2, desc[UR6][R2.64+-0x4] ;  /* 0xfffffc0602027981 */ /* 0x008ea8000c1e1900 */
[----:B------:R-:W2:Y:S02]  /*0170*/  LDG.E R13, desc[UR6][R4.64] ;  /* 0x00000006040d7981 */ /* 0x000ea4000c1e1900 */
[----:B--2---:R-:W-:-:S05]  /*0180*/  IADD3 R13, PT, PT, R2, R13, RZ ;  /* 0x0000000d020d7210 */ /* 0x004fca0007ffe0ff */
[----:B------:R0:W-:Y:S02]  /*0190*/  STG.E desc[UR6][R4.64], R13 ;  /* 0x0000000d04007986 */ /* 0x0001e4000c101906 */
.L_x_2:
[----:B---34-:R-:W-:Y:S05]  /*01a0*/  BSYNC.RECONVERGENT B0 ;  /* 0x0000000000007941 */ /* 0x018fea0003800200 */
.L_x_1:
[----:B0-----:R-:W-:-:S05]  /*01b0*/  IMAD.IADD R11, R10, 0x1, R11 ;  /* 0x000000010a0b7824 */ /* 0x001fca00078e020b */
[----:B----4-:R-:W-:-:S13]  /*01c0*/  ISETP.GE.AND P0, PT, R11, UR9, PT ;  /* 0x000000090b007c0c */ /* 0x010fda000bf06270 */
[----:B------:R-:W-:Y:S05]  /*01d0*/  @!P0 BRA `(.L_x_3) ;  /* 0xfffffffc00c08947 */ /* 0x000fea000383ffff */
[----:B---3--:R-:W-:Y:S05]  /*01e0*/  EXIT ;  /* 0x000000000000794d */ /* 0x008fea0003800000 */
.L_x_4:
        /* <DEDUP_REMOVED lines=9> */
.L_x_18:


//--------------------- .text._Z14part_to_kernelPii --------------------------
	.section	.text._Z14part_to_kernelPii,"ax",@progbits
	.align	128
        .global         _Z14part_to_kernelPii
        .type           _Z14part_to_kernelPii,@function
        .size           _Z14part_to_kernelPii,(.L_x_19 - _Z14part_to_kernelPii)
        .other          _Z14part_to_kernelPii,@"STO_CUDA_ENTRY STV_DEFAULT"
_Z14part_to_kernelPii:
.text._Z14part_to_kernelPii:
[----:B------:R-:W-:Y:S08]  /*0000*/  LDC R1, c[0x0][0x37c] ;  /* 0x0000df00ff017b82 */ /* 0x000ff00000000800 */
[----:B------:R-:W0:Y:S02]  /*0010*/  LDC R4, c[0x0][0x388] ;  /* 0x0000e200ff047b82 */ /* 0x000e240000000800 */
[----:B0-----:R-:W-:-:S13]  /*0020*/  ISETP.GE.AND P0, PT, R4, 0x1, PT ;  /* 0x000000010400780c */ /* 0x001fda0003f06270 */
[----:B------:R-:W-:Y:S05]  /*0030*/  @!P0 EXIT ;  /* 0x000000000000894d */ /* 0x000fea0003800000 */
[C---:B------:R-:W-:Y:S01]  /*0040*/  ISETP.GE.U32.AND P1, PT, R4.reuse, 0x10, PT ;  /* 0x000000100400780c */ /* 0x040fe20003f26070 */
[----:B------:R-:W0:Y:S01]  /*0050*/  LDCU.64 UR6, c[0x0][0x358] ;  /* 0x00006b00ff0677ac */ /* 0x000e220008000a00 */
[----:B------:R-:W-:Y:S01]  /*0060*/  LOP3.LUT R27, R4, 0xf, RZ, 0xc0, !PT ;  /* 0x0000000f041b7812 */ /* 0x000fe200078ec0ff */
[----:B------:R-:W-:Y:S02]  /*0070*/  IMAD.MOV.U32 R0, RZ, RZ, RZ ;  /* 0x000000ffff007224 */ /* 0x000fe400078e00ff */
[----:B------:R-:W-:Y:S01]  /*0080*/  IMAD.MOV.U32 R5, RZ, RZ, RZ ;  /* 0x000000ffff057224 */ /* 0x000fe200078e00ff */
[----:B------:R-:W-:-:S07]  /*0090*/  ISETP.NE.AND P0, PT, R27, RZ, PT ;  /* 0x000000ff1b00720c */ /* 0x000fce0003f05270 */
[----:B------:R-:W-:Y:S06]  /*00a0*/  @!P1 BRA `(.L_x_5) ;  /* 0x0000000000fc9947 */ /* 0x000fec0003800000 */
[----:B------:R-:W1:Y:S01]  /*00b0*/  LDCU.64 UR4, c[0x0][0x380] ;  /* 0x00007000ff0477ac */ /* 0x000e620008000a00 */
[----:B------:R-:W-:Y:S01]  /*00c0*/  LOP3.LUT R0, R4, 0x7ffffff0, RZ, 0xc0, !PT ;  /* 0x7ffffff004007812 */ /* 0x000fe200078ec0ff */
[----:B------:R-:W-:-:S04]  /*00d0*/  HFMA2 R5, -RZ, RZ, 0, 0 ;  /* 0x00000000ff057431 */ /* 0x000fc800000001ff */
[----:B------:R-:W-:Y:S01]  /*00e0*/  IMAD.MOV R6, RZ, RZ, -R0 ;  /* 0x000000ffff067224 */ /* 0x000fe200078e0a00 */
[----:B-1----:R-:W-:-:S04]  /*00f0*/  UIADD3 UR4, UP0, UPT, UR4, 0x20, URZ ;  /* 0x0000002004047890 */ /* 0x002fc8000ff1e0ff */
[----:B------:R-:W-:Y:S02]  /*0100*/  UIADD3.X UR5, UPT, UPT, URZ, UR5, URZ, UP0, !UPT ;  /* 0x00000005ff057290 */ /* 0x000fe400087fe4ff */
[----:B------:R-:W-:-:S04]  /*0110*/  IMAD.U32 R8, RZ, RZ, UR4 ;  /* 0x00000004ff087e24 */ /* 0x000fc8000f8e00ff */
[----:B------:R-:W-:-:S07]  /*0120*/  MOV R7, UR5 ;  /* 0x0000000500077c02 */ /* 0x000fce0008000f00 */
.L_x_6:
[----:B--2---:R-:W-:Y:S02]  /*0130*/  IMAD.MOV.U32 R2, RZ, RZ, R8 ;  /* 0x000000ffff027224 */ /* 0x004fe400078e0008 */
[----:B------:R-:W-:-:S05]  /*0140*/  IMAD.MOV.U32 R3, RZ, RZ, R7 ;  /* 0x000000ffff037224 */ /* 0x000fca00078e0007 */
[----:B0-----:R-:W2:Y:S04]  /*0150*/  LDG.E R16, desc[UR6][R2.64+-0x20] ;  /* 0xffffe00602107981 */ /* 0x001ea8000c1e1900 */
[----:B------:R-:W3:Y:S04]  /*0160*/  LDG.E R18, desc[UR6][R2.64+-0x1c] ;  /* 0xffffe40602127981 */ /* 0x000ee8000c1e1900 */
[----:B------:R-:W4:Y:S04]  /*0170*/  LDG.E R20, desc[UR6][R2.64+-0x18] ;  /* 0xffffe80602147981 */ /* 0x000f28000c1e1900 */
[----:B------:R-:W5:Y:S04]  /*0180*/  LDG.E R22, desc[UR6][R2.64+-0x14] ;  /* 0xffffec0602167981 */ /* 0x000f68000c1e1900 */
        /* <DEDUP_REMOVED lines=11> */
[----:B------:R-:W5:Y:S01]  /*0240*/  LDG.E R8, desc[UR6][R2.64+0x1c] ;  /* 0x00001c0602087981 */ /* 0x000f62000c1e1900 */
[----:B------:R-:W-:-:S05]  /*0250*/  VIADD R6, R6, 0x10 ;  /* 0x0000001006067836 */ /* 0x000fca0000000000 */
[----:B------:R-:W-:Y:S02]  /*0260*/  ISETP.NE.AND P1, PT, R6, RZ, PT ;  /* 0x000000ff0600720c */ /* 0x000fe40003f25270 */
[----:B--2---:R-:W-:-:S05]  /*0270*/  IADD3 R5, PT, PT, R16, R5, RZ ;  /* 0x0000000510057210 */ /* 0x004fca0007ffe0ff */
[----:B---3--:R-:W-:Y:S01]  /*0280*/  IMAD.IADD R17, R5, 0x1, R18 ;  /* 0x0000000105117824 */ /* 0x008fe200078e0212 */
[----:B------:R0:W-:Y:S03]  /*0290*/  STG.E desc[UR6][R2.64+-0x20], R5 ;  /* 0xffffe00502007986 */ /* 0x0001e6000c101906 */
[----:B----4-:R-:W-:Y:S01]  /*02a0*/  IMAD.IADD R19, R17, 0x1, R20 ;  /* 0x0000000111137824 */ /* 0x010fe200078e0214 */
[----:B------:R-:W-:Y:S04]  /*02b0*/  STG.E desc[UR6][R2.64+-0x1c], R17 ;  /* 0xffffe41102007986 */ /* 0x000fe8000c101906 */
[----:B-----5:R-:W-:Y:S01]  /*02c0*/  IADD3 R21, PT, PT, R19, R22, RZ ;  /* 0x0000001613157210 */ /* 0x020fe20007ffe0ff */
[----:B------:R-:W-:Y:S04]  /*02d0*/  STG.E desc[UR6][R2.64+-0x18], R19 ;  /* 0xffffe81302007986 */ /* 0x000fe8000c101906 */
[----:B------:R-:W-:Y:S01]  /*02e0*/  IMAD.IADD R23, R21, 0x1, R24 ;  /* 0x0000000115177824 */ /* 0x000fe200078e0218 */
[----:B------:R-:W-:Y:S03]  /*02f0*/  STG.E desc[UR6][R2.64+-0x14], R21 ;  /* 0xffffec1502007986 */ /* 0x000fe6000c101906 */
[----:B------:R-:W-:Y:S01]  /*0300*/  IMAD.IADD R25, R23, 0x1, R26 ;  /* 0x0000000117197824 */ /* 0x000fe200078e021a */
[----:B------:R-:W-:Y:S04]  /*0310*/  STG.E desc[UR6][R2.64+-0x10], R23 ;  /* 0xfffff01702007986 */ /* 0x000fe8000c101906 */
[----:B------:R-:W-:Y:S01]  /*0320*/  IADD3 R28, PT, PT, R25, R28, RZ ;  /* 0x0000001c191c7210 */ /* 0x000fe20007ffe0ff */
        /* <DEDUP_REMOVED lines=8> */
[----:B------:R1:W-:Y:S03]  /*03b0*/  STG.E desc[UR6][R2.64+0x4], R7 ;  /* 0x0000040702007986 */ /* 0x0003e6000c101906 */
[----:B------:R-:W-:Y:S01]  /*03c0*/  IMAD.IADD R9, R10, 0x1, R9 ;  /* 0x000000010a097824 */ /* 0x000fe200078e0209 */
[----:B------:R2:W-:Y:S04]  /*03d0*/  STG.E desc[UR6][R2.64+0x8], R10 ;  /* 0x0000080a02007986 */ /* 0x0005e8000c101906 */
[----:B------:R-:W-:Y:S01]  /*03e0*/  IADD3 R14, PT, PT, R9, R14, RZ ;  /* 0x0000000e090e7210 */ /* 0x000fe20007ffe0ff */
[----:B------:R2:W-:Y:S04]  /*03f0*/  STG.E desc[UR6][R2.64+0xc], R9 ;  /* 0x00000c0902007986 */ /* 0x0005e8000c101906 */
[----:B------:R-:W-:Y:S01]  /*0400*/  IMAD.IADD R13, R14, 0x1, R13 ;  /* 0x000000010e0d7824 */ /* 0x000fe200078e020d */
[----:B------:R2:W-:Y:S03]  /*0410*/  STG.E desc[UR6][R2.64+0x10], R14 ;  /* 0x0000100e02007986 */ /* 0x0005e6000c101906 */
[----:B------:R-:W-:Y:S01]  /*0420*/  IMAD.IADD R11, R13, 0x1, R11 ;  /* 0x000000010d0b7824 */ /* 0x000fe200078e020b */
[----:B------:R2:W-:Y:S04]  /*0430*/  STG.E desc[UR6][R2.64+0x14], R13 ;  /* 0x0000140d02007986 */ /* 0x0005e8000c101906 */
[----:B0-----:R-:W-:Y:S01]  /*0440*/  IADD3 R5, PT, PT, R11, R8, RZ ;  /* 0x000000080b057210 */ /* 0x001fe20007ffe0ff */
[----:B------:R2:W-:Y:S01]  /*0450*/  STG.E desc[UR6][R2.64+0x18], R11 ;  /* 0x0000180b02007986 */ /* 0x0005e2000c101906 */
[----:B------:R-:W-:-:S03]  /*0460*/  IADD3 R8, P2, PT, R2, 0x40, RZ ;  /* 0x0000004002087810 */ /* 0x000fc60007f5e0ff */
[----:B------:R2:W-:Y:S02]  /*0470*/  STG.E desc[UR6][R2.64+0x1c], R5 ;  /* 0x00001c0502007986 */ /* 0x0005e4000c101906 */
[----:B-1----:R-:W-:Y:S01]  /*0480*/  IMAD.X R7, RZ, RZ, R3, P2 ;  /* 0x000000ffff077224 */ /* 0x002fe200010e0603 */
[----:B------:R-:W-:Y:S07]  /*0490*/  @P1 BRA `(.L_x_6) ;  /* 0xfffffffc00241947 */ /* 0x000fee000383ffff */
.L_x_5:
[----:B0-----:R-:W-:Y:S05]  /*04a0*/  @!P0 EXIT ;  /* 0x000000000000894d */ /* 0x001fea0003800000 */
[----:B------:R-:W-:Y:S02]  /*04b0*/  ISETP.GE.U32.AND P0, PT, R27, 0x8, PT ;  /* 0x000000081b00780c */ /* 0x000fe40003f06070 */
[----:B------:R-:W-:-:S04]  /*04c0*/  LOP3.LUT R21, R4, 0x7, RZ, 0xc0, !PT ;  /* 0x0000000704157812 */ /* 0x000fc800078ec0ff */
[----:B------:R-:W-:-:S07]  /*04d0*/  ISETP.NE.AND P1, PT, R21, RZ, PT ;  /* 0x000000ff1500720c */ /* 0x000fce0003f25270 */
[----:B------:R-:W-:Y:S06]  /*04e0*/  @!P0 BRA `(.L_x_7) ;  /* 0x00000000006c8947 */ /* 0x000fec0003800000 */
[----:B--2---:R-:W0:Y:S02]  /*04f0*/  LDC.64 R2, c[0x0][0x380] ;  /* 0x0000e000ff027b82 */ /* 0x004e240000000a00 */
[----:B0-----:R-:W-:-:S05]  /*0500*/  IMAD.WIDE.U32 R2, R0, 0x4, R2 ;  /* 0x0000000400027825 */ /* 0x001fca00078e0002 */
[----:B------:R-:W2:Y:S04]  /*0510*/  LDG.E R6, desc[UR6][R2.64] ;  /* 0x0000000602067981 */ /* 0x000ea8000c1e1900 */
[----:B------:R-:W3:Y:S04]  /*0520*/  LDG.E R8, desc[UR6][R2.64+0x4] ;  /* 0x0000040602087981 */ /* 0x000ee8000c1e1900 */
[----:B------:R-:W4:Y:S04]  /*0530*/  LDG.E R10, desc[UR6][R2.64+0x8] ;  /* 0x00000806020a7981 */ /* 0x000f28000c1e1900 */
[----:B------:R-:W5:Y:S04]  /*0540*/  LDG.E R12, desc[UR6][R2.64+0xc] ;  /* 0x00000c06020c7981 */ /* 0x000f68000c1e1900 */
[----:B------:R-:W5:Y:S04]  /*0550*/  LDG.E R14, desc[UR6][R2.64+0x10] ;  /* 0x00001006020e7981 */ /* 0x000f68000c1e1900 */
[----:B------:R-:W5:Y:S04]  /*0560*/  LDG.E R16, desc[UR6][R2.64+0x14] ;  /* 0x0000140602107981 */ /* 0x000f68000c1e1900 */
[----:B------:R-:W5:Y:S04]  /*0570*/  LDG.E R18, desc[UR6][R2.64+0x18] ;  /* 0x0000180602127981 */ /* 0x000f68000c1e1900 */
[----:B------:R-:W5:Y:S01]  /*0580*/  LDG.E R20, desc[UR6][R2.64+0x1c] ;  /* 0x00001c0602147981 */ /* 0x000f62000c1e1900 */
[----:B------:R-:W-:Y:S01]  /*0590*/  VIADD R0, R0, 0x8 ;  /* 0x0000000800007836 */ /* 0x000fe20000000000 */
[----:B--2---:R-:W-:-:S05]  /*05a0*/  IADD3 R7, PT, PT, R5, R6, RZ ;  /* 0x0000000605077210 */ /* 0x004fca0007ffe0ff */
[----:B---3--:R-:W-:Y:S01]  /*05b0*/  IMAD.IADD R9, R7, 0x1, R8 ;  /* 0x0000000107097824 */ /* 0x008fe200078e0208 */
[----:B------:R0:W-:Y:S03]  /*05c0*/  STG.E desc[UR6][R2.64], R7 ;  /* 0x0000000702007986 */ /* 0x0001e6000c101906 */
[----:B----4-:R-:W-:Y:S01]  /*05d0*/  IMAD.IADD R11, R9, 0x1, R10 ;  /* 0x00000001090b7824 */ /* 0x010fe200078e020a */
[----:B------:R0:W-:Y:S04]  /*05e0*/  STG.E desc[UR6][R2.64+0x4], R9 ;  /* 0x0000040902007986 */ /* 0x0001e8000c101906 */
[----:B-----5:R-:W-:Y:S01]  /*05f0*/  IADD3 R13, PT, PT, R11, R12, RZ ;  /* 0x0000000c0b0d7210 */ /* 0x020fe20007ffe0ff */
[----:B------:R0:W-:Y:S04]  /*0600*/  STG.E desc[UR6][R2.64+0x8], R11 ;  /* 0x0000080b02007986 */ /* 0x0001e8000c101906 */
[----:B------:R-:W-:Y:S01]  /*0610*/  IMAD.IADD R15, R13, 0x1, R14 ;  /* 0x000000010d0f7824 */ /* 0x000fe200078e020e */
[----:B------:R0:W-:Y:S04]  /*0620*/  STG.E desc[UR6][R2.64+0xc], R13 ;  /* 0x00000c0d02007986 */ /* 0x0001e8000c101906 */
[----:B------:R-:W-:Y:S01]  /*0630*/  IADD3 R17, PT, PT, R15, R16, RZ ;  /* 0x000000100f117210 */ /* 0x000fe20007ffe0ff */
[----:B------:R0:W-:Y:S04]  /*0640*/  STG.E desc[UR6][R2.64+0x10], R15 ;  /* 0x0000100f02007986 */ /* 0x0001e8000c101906 */
[----:B------:R-:W-:Y:S01]  /*0650*/  IMAD.IADD R19, R17, 0x1, R18 ;  /* 0x0000000111137824 */ /* 0x000fe200078e0212 */
[----:B------:R0:W-:Y:S04]  /*0660*/  STG.E desc[UR6][R2.64+0x14], R17 ;  /* 0x0000141102007986 */ /* 0x0001e8000c101906 */
[----:B------:R-:W-:Y:S01]  /*0670*/  IADD3 R5, PT, PT, R19, R20, RZ ;  /* 0x0000001413057210 */ /* 0x000fe20007ffe0ff */
[----:B------:R0:W-:Y:S04]  /*0680*/  STG.E desc[UR6][R2.64+0x18], R19 ;  /* 0x0000181302007986 */ /* 0x0001e8000c101906 */
[----:B------:R0:W-:Y:S02]  /*0690*/  STG.E desc[UR6][R2.64+0x1c], R5 ;  /* 0x00001c0502007986 */ /* 0x0001e4000c101906 */
.L_x_7:
[----:B------:R-:W-:Y:S05]  /*06a0*/  @!P1 EXIT ;  /* 0x000000000000994d */ /* 0x000fea0003800000 */
[----:B------:R-:W-:Y:S02]  /*06b0*/  ISETP.GE.U32.AND P0, PT, R21, 0x4, PT ;  /* 0x000000041500780c */ /* 0x000fe40003f06070 */
[----:B------:R-:W-:-:S04]  /*06c0*/  LOP3.LUT R4, R4, 0x3, RZ, 0xc0, !PT ;  /* 0x0000000304047812 */ /* 0x000fc800078ec0ff */
[----:B------:R-:W-:-:S07]  /*06d0*/  ISETP.NE.AND P1, PT, R4, RZ, PT ;  /* 0x000000ff0400720c */ /* 0x000fce0003f25270 */
[----:B------:R-:W-:Y:S06]  /*06e0*/  @!P0 BRA `(.L_x_8) ;  /* 0x00000000003c8947 */ /* 0x000fec0003800000 */
[----:B0-2---:R-:W0:Y:S02]  /*06f0*/  LDC.64 R2, c[0x0][0x380] ;  /* 0x0000e000ff027b82 */ /* 0x005e240000000a00 */
[----:B0-----:R-:W-:-:S05]  /*0700*/  IMAD.WIDE.U32 R2, R0, 0x4, R2 ;  /* 0x0000000400027825 */ /* 0x001fca00078e0002 */
[----:B------:R-:W2:Y:S04]  /*0710*/  LDG.E R6, desc[UR6][R2.64] ;  /* 0x0000000602067981 */ /* 0x000ea8000c1e1900 */
[----:B------:R-:W3:Y:S04]  /*0720*/  LDG.E R8, desc[UR6][R2.64+0x4] ;  /* 0x0000040602087981 */ /* 0x000ee8000c1e1900 */
[----:B------:R-:W4:Y:S04]  /*0730*/  LDG.E R10, desc[UR6][R2.64+0x8] ;  /* 0x00000806020a7981 */ /* 0x000f28000c1e1900 */
[----:B------:R-:W5:Y:S01]  /*0740*/  LDG.E R12, desc[UR6][R2.64+0xc] ;  /* 0x00000c06020c7981 */ /* 0x000f62000c1e1900 */
[----:B------:R-:W-:-:S02]  /*0750*/  IADD3 R0, PT, PT, R0, 0x4, RZ ;  /* 0x0000000400007810 */ /* 0x000fc40007ffe0ff */
[----:B--2---:R-:W-:-:S05]  /*0760*/  IADD3 R7, PT, PT, R5, R6, RZ ;  /* 0x0000000605077210 */ /* 0x004fca0007ffe0ff */
[----:B---3--:R-:W-:Y:S01]  /*0770*/  IMAD.IADD R9, R7, 0x1, R8 ;  /* 0x0000000107097824 */ /* 0x008fe200078e0208 */
[----:B------:R1:W-:Y:S04]  /*0780*/  STG.E desc[UR6][R2.64], R7 ;  /* 0x0000000702007986 */ /* 0x0003e8000c101906 */
[----:B----4-:R-:W-:Y:S01]  /*0790*/  IADD3 R11, PT, PT, R9, R10, RZ ;  /* 0x0000000a090b7210 */ /* 0x010fe20007ffe0ff */
[----:B------:R1:W-:Y:S04]  /*07a0*/  STG.E desc[UR6][R2.64+0x4], R9 ;  /* 0x0000040902007986 */ /* 0x0003e8000c101906 */
[----:B-----5:R-:W-:Y:S01]  /*07b0*/  IMAD.IADD R5, R11, 0x1, R12 ;  /* 0x000000010b057824 */ /* 0x020fe200078e020c */
[----:B------:R1:W-:Y:S04]  /*07c0*/  STG.E desc[UR6][R2.64+0x8], R11 ;  /* 0x0000080b02007986 */ /* 0x0003e8000c101906 */
[----:B------:R1:W-:Y:S02]  /*07d0*/  STG.E desc[UR6][R2.64+0xc], R5 ;  /* 0x00000c0502007986 */ /* 0x0003e4000c101906 */
.L_x_8:
[----:B------:R-:W-:Y:S05]  /*07e0*/  @!P1 EXIT ;  /* 0x000000000000994d */ /* 0x000fea0003800000 */
[----:B012---:R-:W0:Y:S01]  /*07f0*/  LDC.64 R2, c[0x0][0x380] ;  /* 0x0000e000ff027b82 */ /* 0x007e220000000a00 */
[----:B------:R-:W-:Y:S02]  /*0800*/  IMAD.MOV R4, RZ, RZ, -R4 ;  /* 0x000000ffff047224 */ /* 0x000fe400078e0a04 */
[----:B0-----:R-:W-:-:S04]  /*0810*/  IMAD.WIDE.U32 R2, R0, 0x4, R2 ;  /* 0x0000000400027825 */ /* 0x001fc800078e0002 */
[----:B------:R-:W-:Y:S01]  /*0820*/  IMAD.MOV.U32 R7, RZ, RZ, R3 ;  /* 0x000000ffff077224 */ /* 0x000fe200078e0003 */
[----:B------:R-:W-:-:S07]  /*0830*/  MOV R0, R2 ;  /* 0x0000000200007202 */ /* 0x000fce0000000f00 */
.L_x_9:
[----:B0-----:R-:W-:Y:S01]  /*0840*/  MOV R2, R0 ;  /* 0x0000000000027202 */ /* 0x001fe20000000f00 */
[----:B------:R-:W-:-:S05]  /*0850*/  IMAD.MOV.U32 R3, RZ, RZ, R7 ;  /* 0x000000ffff037224 */ /* 0x000fca00078e0007 */
[----:B------:R-:W2:Y:S01]  /*0860*/  LDG.E R0, desc[UR6][R2.64] ;  /* 0x0000000602007981 */ /* 0x000ea2000c1e1900 */
[----:B------:R-:W-:-:S05]  /*0870*/  VIADD R4, R4, 0x1 ;  /* 0x0000000104047836 */ /* 0x000fca0000000000 */
[----:B------:R-:W-:Y:S02]  /*0880*/  ISETP.NE.AND P0, PT, R4, RZ, PT ;  /* 0x000000ff0400720c */ /* 0x000fe40003f05270 */
[----:B--2---:R-:W-:Y:S02]  /*0890*/  IADD3 R5, PT, PT, R0, R5, RZ ;  /* 0x0000000500057210 */ /* 0x004fe40007ffe0ff */
[----:B------:R-:W-:-:S03]  /*08a0*/  IADD3 R0, P1, PT, R2, 0x4, RZ ;  /* 0x0000000402007810 */ /* 0x000fc60007f3e0ff */
[----:B------:R0:W-:Y:S01]  /*08b0*/  STG.E desc[UR6][R2.64], R5 ;  /* 0x0000000502007986 */ /* 0x0001e2000c101906 */
[----:B------:R-:W-:-:S05]  /*08c0*/  IADD3.X R7, PT, PT, RZ, R3, RZ, P1, !PT ;  /* 0x00000003ff077210 */ /* 0x000fca0000ffe4ff */
[----:B------:R-:W-:Y:S05]  /*08d0*/  @P0 BRA `(.L_x_9) ;  /* 0xfffffffc00d80947 */ /* 0x000fea000383ffff */
[----:B------:R-:W-:Y:S05]  /*08e0*/  EXIT ;  /* 0x000000000000794d */ /* 0x000fea0003800000 */
.L_x_10:
        /* <DEDUP_REMOVED lines=9> */
.L_x_19:


//--------------------- .text._Z13block_to_partPiiiS_S_ --------------------------
	.section	.text._Z13block_to_partPiiiS_S_,"ax",@progbits
	.align	128
        .global         _Z13block_to_partPiiiS_S_
        .type           _Z13block_to_partPiiiS_S_,@function
        .size           _Z13block_to_partPiiiS_S_,(.L_x_20 - _Z13block_to_partPiiiS_S_)
        .other          _Z13block_to_partPiiiS_S_,@"STO_CUDA_ENTRY STV_DEFAULT"
_Z13block_to_partPiiiS_S_:
.text._Z13block_to_partPiiiS_S_:
[----:B------:R-:W-:Y:S01]  /*0000*/  LDC R1, c[0x0][0x37c] ;  /* 0x0000df00ff017b82 */ /* 0x000fe20000000800 */
[----:B------:R-:W0:Y:S07]  /*0010*/  S2R R0, SR_TID.X ;  /* 0x0000000000007919 */ /* 0x000e2e0000002100 */
[----:B------:R-:W1:Y:S08]  /*0020*/  S2UR UR4, SR_CTAID.X ;  /* 0x00000000000479c3 */ /* 0x000e700000002500 */
[----:B------:R-:W1:Y:S02]  /*0030*/  LDC R2, c[0x0][0x38c] ;  /* 0x0000e300ff027b82 */ /* 0x000e640000000800 */
[----:B-1----:R-:W-:-:S04]  /*0040*/  ISETP.LE.AND P0, PT, R2, UR4, PT ;  /* 0x0000000402007c0c */ /* 0x002fc8000bf03270 */
[----:B0-----:R-:W-:Y:S02]  /*0050*/  ISETP.NE.OR P0, PT, R0, RZ, P0 ;  /* 0x000000ff0000720c */ /* 0x001fe40000705670 */
[----:B------:R-:W-:-:S11]  /*0060*/  MOV R0, UR4 ;  /* 0x0000000400007c02 */ /* 0x000fd60008000f00 */
[----:B------:R-:W-:Y:S05]  /*0070*/  @P0 EXIT ;  /* 0x000000000000094d */ /* 0x000fea0003800000 */
[----:B------:R-:W0:Y:S01]  /*0080*/  LDCU UR6, c[0x0][0x360] ;  /* 0x00006c00ff0677ac */ /* 0x000e220008000800 */
[----:B------:R-:W1:Y:S01]  /*0090*/  LDC R3, c[0x0][0x370] ;  /* 0x0000dc00ff037b82 */ /* 0x000e620000000800 */
[----:B------:R-:W2:Y:S01]  /*00a0*/  LDCU.64 UR4, c[0x0][0x358] ;  /* 0x00006b00ff0477ac */ /* 0x000ea20008000a00 */
[----:B------:R-:W-:Y:S01]  /*00b0*/  NOP ;  /* 0x0000000000007918 */ /* 0x000fe20000000000 */
.L_x_15:
[----:B------:R-:W3:Y:S01]  /*00c0*/  LDC R2, c[0x0][0x388] ;  /* 0x0000e200ff027b82 */ /* 0x000ee20000000800 */
[----:B0-----:R-:W-:Y:S02]  /*00d0*/  IMAD R9, R0, UR6, RZ ;  /* 0x0000000600097c24 */ /* 0x001fe4000f8e02ff */
[----:B----4-:R-:W-:-:S03]  /*00e0*/  IMAD.MOV.U32 R8, RZ, RZ, RZ ;  /* 0x000000ffff087224 */ /* 0x010fc600078e00ff */
[----:B---3--:R-:W-:-:S04]  /*00f0*/  VIADDMNMX.U32 R2, R9, UR6, R2, PT ;  /* 0x0000000609027c46 */ /* 0x008fc8000b800002 */
[----:B------:R-:W-:-:S13]  /*0100*/  ISETP.GE.AND P0, PT, R9, R2, PT ;  /* 0x000000020900720c */ /* 0x000fda0003f06270 */
[----:B------:R-:W-:Y:S05]  /*0110*/  @P0 BRA `(.L_x_11) ;  /* 0x0000000000f80947 */ /* 0x000fea0003800000 */
[----:B------:R-:W-:Y:S01]  /*0120*/  IADD3 R4, PT, PT, R2, -R9, RZ ;  /* 0x8000000902047210 */ /* 0x000fe20007ffe0ff */
[----:B------:R-:W-:Y:S01]  /*0130*/  IMAD.MOV.U32 R8, RZ, RZ, RZ ;  /* 0x000000ffff087224 */ /* 0x000fe200078e00ff */
[----:B------:R-:W-:Y:S02]  /*0140*/  PLOP3.LUT P0, PT, PT, PT, PT, 0x80, 0x8 ;  /* 0x000000000008781c */ /* 0x000fe40003f0f070 */
[----:B------:R-:W-:-:S13]  /*0150*/  ISETP.GT.AND P1, PT, R4, 0x3, PT ;  /* 0x000000030400780c */ /* 0x000fda0003f24270 */
[----:B------:R-:W-:Y:S05]  /*0160*/  @!P1 BRA `(.L_x_12) ;  /* 0x0000000000789947 */ /* 0x000fea0003800000 */
[----:B------:R-:W0:Y:S01]  /*0170*/  LDC.64 R4, c[0x0][0x398] ;  /* 0x0000e600ff047b82 */ /* 0x000e220000000a00 */
[----:B------:R-:W-:Y:S02]  /*0180*/  PLOP3.LUT P0, PT, PT, PT, PT, 0x8, 0x80 ;  /* 0x000000000080781c */ /* 0x000fe40003f0e170 */
[----:B------:R-:W-:-:S05]  /*0190*/  IADD3 R10, PT, PT, R2, -0x3, RZ ;  /* 0xfffffffd020a7810 */ /* 0x000fca0007ffe0ff */
[----:B------:R-:W3:Y:S06]  /*01a0*/  LDC.64 R6, c[0x0][0x380] ;  /* 0x0000e000ff067b82 */ /* 0x000eec0000000a00 */
.L_x_13:
[----:B---34-:R-:W-:-:S06]  /*01b0*/  IMAD.WIDE R14, R9, 0x4, R6 ;  /* 0x00000004090e7825 */ /* 0x018fcc00078e0206 */
[----:B--2---:R-:W2:Y:S01]  /*01c0*/  LDG.E R15, desc[UR4][R14.64] ;  /* 0x000000040e0f7981 */ /* 0x004ea2000c1e1900 */
[C---:B------:R-:W-:Y:S02]  /*01d0*/  VIADD R17, R9.reuse, 0x1 ;  /* 0x0000000109117836 */ /* 0x040fe40000000000 */
[----:B0-----:R-:W-:-:S04]  /*01e0*/  IMAD.WIDE R12, R9, 0x4, R4 ;  /* 0x00000004090c7825 */ /* 0x001fc800078e0204 */
[----:B------:R-:W-:Y:S01]  /*01f0*/  IMAD.WIDE R18, R17, 0x4, R6 ;  /* 0x0000000411127825 */ /* 0x000fe200078e0206 */
[----:B--2---:R-:W-:-:S05]  /*0200*/  IADD3 R11, PT, PT, R15, R8, RZ ;  /* 0x000000080f0b7210 */ /* 0x004fca0007ffe0ff */
[----:B------:R0:W-:Y:S04]  /*0210*/  STG.E desc[UR4][R12.64], R11 ;  /* 0x0000000b0c007986 */ /* 0x0001e8000c101904 */
[----:B------:R-:W2:Y:S01]  /*0220*/  LDG.E R18, desc[UR4][R18.64] ;  /* 0x0000000412127981 */ /* 0x000ea2000c1e1900 */
[----:B------:R-:W-:Y:S02]  /*0230*/  VIADD R23, R9, 0x2 ;  /* 0x0000000209177836 */ /* 0x000fe40000000000 */
[----:B------:R-:W-:-:S04]  /*0240*/  IMAD.WIDE R16, R17, 0x4, R4 ;  /* 0x0000000411107825 */ /* 0x000fc800078e0204 */
        /* <DEDUP_REMOVED lines=10> */
[----:B------:R-:W-:Y:S01]  /*02f0*/  IADD3 R9, PT, PT, R9, 0x4, RZ ;  /* 0x0000000409097810 */ /* 0x000fe20007ffe0ff */
[----:B0-----:R-:W-:-:S03]  /*0300*/  IMAD.WIDE R12, R29, 0x4, R4 ;  /* 0x000000041d0c7825 */ /* 0x001fc600078e0204 */
[----:B------:R-:W-:Y:S01]  /*0310*/  ISETP.GE.AND P1, PT, R9, R10, PT ;  /* 0x0000000a0900720c */ /* 0x000fe20003f26270 */
[----:B--2---:R-:W-:-:S05]  /*0320*/  IMAD.IADD R8, R27, 0x1, R22 ;  /* 0x000000011b087824 */ /* 0x004fca00078e0216 */
[----:B------:R4:W-:Y:S07]  /*0330*/  STG.E desc[UR4][R12.64], R8 ;  /* 0x000000080c007986 */ /* 0x0009ee000c101904 */
[----:B------:R-:W-:Y:S05]  /*0340*/  @!P1 BRA `(.L_x_13) ;  /* 0xfffffffc00989947 */ /* 0x000fea000383ffff */
.L_x_12:
[----:B------:R-:W-:-:S04]  /*0350*/  IADD3 R4, PT, PT, R2, -R9, RZ ;  /* 0x8000000902047210 */ /* 0x000fc80007ffe0ff */
[----:B------:R-:W-:-:S13]  /*0360*/  ISETP.GT.AND P1, PT, R4, 0x1, PT ;  /* 0x000000010400780c */ /* 0x000fda0003f24270 */
[----:B------:R-:W-:Y:S05]  /*0370*/  @!P1 BRA `(.L_x_14) ;  /* 0x00000000003c9947 */ /* 0x000fea0003800000 */
[----:B----4-:R-:W0:Y:S08]  /*0380*/  LDC.64 R12, c[0x0][0x380] ;  /* 0x0000e000ff0c7b82 */ /* 0x010e300000000a00 */
[----:B------:R-:W3:Y:S01]  /*0390*/  LDC.64 R10, c[0x0][0x398] ;  /* 0x0000e600ff0a7b82 */ /* 0x000ee20000000a00 */
[----:B0-----:R-:W-:-:S06]  /*03a0*/  IMAD.WIDE R6, R9, 0x4, R12 ;  /* 0x0000000409067825 */ /* 0x001fcc00078e020c */
[----:B--2---:R-:W2:Y:S01]  /*03b0*/  LDG.E R7, desc[UR4][R6.64] ;  /* 0x0000000406077981 */ /* 0x004ea2000c1e1900 */
[C---:B------:R-:W-:Y:S02]  /*03c0*/  VIADD R17, R9.reuse, 0x1 ;  /* 0x0000000109117836 */ /* 0x040fe40000000000 */
[----:B---3--:R-:W-:-:S04]  /*03d0*/  IMAD.WIDE R4, R9, 0x4, R10 ;  /* 0x0000000409047825 */ /* 0x008fc800078e020a */
[----:B------:R-:W-:Y:S01]  /*03e0*/  IMAD.WIDE R12, R17, 0x4, R12 ;  /* 0x00000004110c7825 */ /* 0x000fe200078e020c */
[----:B--2---:R-:W-:-:S05]  /*03f0*/  IADD3 R15, PT, PT, R8, R7, RZ ;  /* 0x00000007080f7210 */ /* 0x004fca0007ffe0ff */
[----:B------:R0:W-:Y:S04]  /*0400*/  STG.E desc[UR4][R4.64], R15 ;  /* 0x0000000f04007986 */ /* 0x0001e8000c101904 */
[----:B------:R-:W2:Y:S01]  /*0410*/  LDG.E R12, desc[UR4][R12.64] ;  /* 0x000000040c0c7981 */ /* 0x000ea2000c1e1900 */
[----:B------:R-:W-:Y:S01]  /*0420*/  IMAD.WIDE R10, R17, 0x4, R10 ;  /* 0x00000004110a7825 */ /* 0x000fe200078e020a */
[----:B------:R-:W-:-:S03]  /*0430*/  PLOP3.LUT P0, PT, PT, PT, PT, 0x8, 0x80 ;  /* 0x000000000080781c */ /* 0x000fc60003f0e170 */
[----:B------:R-:W-:Y:S01]  /*0440*/  VIADD R9, R9, 0x2 ;  /* 0x0000000209097836 */ /* 0x000fe20000000000 */
[----:B--2---:R-:W-:-:S05]  /*0450*/  IADD3 R8, PT, PT, R15, R12, RZ ;  /* 0x0000000c0f087210 */ /* 0x004fca0007ffe0ff */
[----:B------:R0:W-:Y:S04]  /*0460*/  STG.E desc[UR4][R10.64], R8 ;  /* 0x000000080a007986 */ /* 0x0001e8000c101904 */
.L_x_14:
[----:B------:R-:W-:-:S13]  /*0470*/  ISETP.LT.OR P0, PT, R9, R2, P0 ;  /* 0x000000020900720c */ /* 0x000fda0000701670 */
[----:B------:R-:W-:Y:S05]  /*0480*/  @!P0 BRA `(.L_x_11) ;  /* 0x00000000001c8947 */ /* 0x000fea0003800000 */
[----:B------:R-:W3:Y:S08]  /*0490*/  LDC.64 R6, c[0x0][0x380] ;  /* 0x0000e000ff067b82 */ /* 0x000ef00000000a00 */
[----:B0-----:R-:W0:Y:S01]  /*04a0*/  LDC.64 R4, c[0x0][0x398] ;  /* 0x0000e600ff047b82 */ /* 0x001e220000000a00 */
[----:B---3--:R-:W-:-:S06]  /*04b0*/  IMAD.WIDE R6, R9, 0x4, R6 ;  /* 0x0000000409067825 */ /* 0x008fcc00078e0206 */
[----:B--2---:R-:W4:Y:S01]  /*04c0*/  LDG.E R7, desc[UR4][R6.64] ;  /* 0x0000000406077981 */ /* 0x004f22000c1e1900 */
[----:B0-----:R-:W-:Y:S01]  /*04d0*/  IMAD.WIDE R4, R9, 0x4, R4 ;  /* 0x0000000409047825 */ /* 0x001fe200078e0204 */
[----:B----4-:R-:W-:-:S05]  /*04e0*/  IADD3 R8, PT, PT, R8, R7, RZ ;  /* 0x0000000708087210 */ /* 0x010fca0007ffe0ff */
[----:B------:R3:W-:Y:S02]  /*04f0*/  STG.E desc[UR4][R4.64], R8 ;  /* 0x0000000804007986 */ /* 0x0007e4000c101904 */
.L_x_11:
[----:B0--3--:R-:W0:Y:S01]  /*0500*/  LDC.64 R4, c[0x0][0x390] ;  /* 0x0000e400ff047b82 */ /* 0x009e220000000a00 */
[----:B------:R-:W3:Y:S01]  /*0510*/  LDCU UR7, c[0x0][0x38c] ;  /* 0x00007180ff0777ac */ /* 0x000ee20008000800 */
[----:B0-----:R-:W-:Y:S01]  /*0520*/  IMAD.WIDE R4, R0, 0x4, R4 ;  /* 0x0000000400047825 */ /* 0x001fe200078e0204 */
[----:B-1----:R-:W-:-:S04]  /*0530*/  IADD3 R0, PT, PT, R3, R0, RZ ;  /* 0x0000000003007210 */ /* 0x002fc80007ffe0ff */
[----:B---3--:R-:W-:Y:S01]  /*0540*/  ISETP.GE.AND P0, PT, R0, UR7, PT ;  /* 0x0000000700007c0c */ /* 0x008fe2000bf06270 */
[----:B--2---:R3:W-:-:S12]  /*0550*/  STG.E desc[UR4][R4.64], R8 ;  /* 0x0000000804007986 */ /* 0x0047d8000c101904 */
[----:B---3--:R-:W-:Y:S05]  /*0560*/  @!P0 BRA `(.L_x_15) ;  /* 0xfffffff800d48947 */ /* 0x008fea000383ffff */
[----:B------:R-:W-:Y:S05]  /*0570*/  EXIT ;  /* 0x000000000000794d */ /* 0x000fea0003800000 */
.L_x_16:
        /* <DEDUP_REMOVED lines=16> */
.L_x_20:


//--------------------- .nv.shared.reserved.0     --------------------------
	.section	.nv.shared.reserved.0,"aw",@nobits
	.weak		__nv_reservedSMEM_offset_0_alias
	.size		__nv_reservedSMEM_offset_0_alias, 0, 64
	.other		__nv_reservedSMEM_offset_0_alias,@"STO_CUDA_RESERVED_SHARED STV_DEFAULT"
__nv_reservedSMEM_offset_0_alias:
	.zero		0
	.zero		64


//--------------------- .nv.constant0._Z21cudaGenRandomNumArrayPii --------------------------
	.section	.nv.constant0._Z21cudaGenRandomNumArrayPii,"a",@progbits
	.sectionflags	@""
	.align	4
.nv.constant0._Z21cudaGenRandomNumArrayPii:
	.zero		908


//--------------------- .nv.constant0._Z14part_to_originPiS_ii --------------------------
	.section	.nv.constant0._Z14part_to_originPiS_ii,"a",@progbits
	.sectionflags	@""
	.align	4
.nv.constant0._Z14part_to_originPiS_ii:
	.zero		920


//--------------------- .nv.constant0._Z14part_to_kernelPii --------------------------
	.section	.nv.constant0._Z14part_to_kernelPii,"a",@progbits
	.sectionflags	@""
	.align	4
.nv.constant0._Z14part_to_kernelPii:
	.zero		908


//--------------------- .nv.constant0._Z13block_to_partPiiiS_S_ --------------------------
	.section	.nv.constant0._Z13block_to_partPiiiS_S_,"a",@progbits
	.sectionflags	@""
	.align	4
.nv.constant0._Z13block_to_partPiiiS_S_:
	.zero		928


//--------------------- SYMBOLS --------------------------

	.type		.nv.reservedSmem.offset0,@object
	.size		.nv.reservedSmem.offset0,0x4
